//
// Generated by NVIDIA NVVM Compiler
//
// Compiler Build ID: CL-36424714
// Cuda compilation tools, release 13.0, V13.0.88
// Based on NVVM 20.0.0
//

.version 9.0
.target sm_100
.address_size 64

	// .globl	_Z10kernel_aosPK9float3aosPfi

.visible .entry _Z10kernel_aosPK9float3aosPfi(
	.param .u64 .ptr .align 1 _Z10kernel_aosPK9float3aosPfi_param_0,
	.param .u64 .ptr .align 1 _Z10kernel_aosPK9float3aosPfi_param_1,
	.param .u32 _Z10kernel_aosPK9float3aosPfi_param_2
)
{
	.reg .pred 	%p<2>;
	.reg .b32 	%r<6>;
	.reg .b32 	%f<2>;
	.reg .b64 	%rd<9>;

	ld.param.u64 	%rd1, [_Z10kernel_aosPK9float3aosPfi_param_0];
	ld.param.u64 	%rd2, [_Z10kernel_aosPK9float3aosPfi_param_1];
	ld.param.u32 	%r2, [_Z10kernel_aosPK9float3aosPfi_param_2];
	mov.u32 	%r3, %ctaid.x;
	mov.u32 	%r4, %ntid.x;
	mov.u32 	%r5, %tid.x;
	mad.lo.s32 	%r1, %r3, %r4, %r5;
	setp.ge.s32 	%p1, %r1, %r2;
	@%p1 bra 	$L__BB0_2;
	cvta.to.global.u64 	%rd3, %rd1;
	cvta.to.global.u64 	%rd4, %rd2;
	mul.wide.s32 	%rd5, %r1, 12;
	add.s64 	%rd6, %rd3, %rd5;
	ld.global.f32 	%f1, [%rd6];
	mul.wide.s32 	%rd7, %r1, 4;
	add.s64 	%rd8, %rd4, %rd7;
	st.global.f32 	[%rd8], %f1;
$L__BB0_2:
	ret;

}
	// .globl	_Z10kernel_soaPKfS0_S0_Pfi
.visible .entry _Z10kernel_soaPKfS0_S0_Pfi(
	.param .u64 .ptr .align 1 _Z10kernel_soaPKfS0_S0_Pfi_param_0,
	.param .u64 .ptr .align 1 _Z10kernel_soaPKfS0_S0_Pfi_param_1,
	.param .u64 .ptr .align 1 _Z10kernel_soaPKfS0_S0_Pfi_param_2,
	.param .u64 .ptr .align 1 _Z10kernel_soaPKfS0_S0_Pfi_param_3,
	.param .u32 _Z10kernel_soaPKfS0_S0_Pfi_param_4
)
{
	.reg .pred 	%p<2>;
	.reg .b32 	%r<6>;
	.reg .b32 	%f<2>;
	.reg .b64 	%rd<8>;

	ld.param.u64 	%rd1, [_Z10kernel_soaPKfS0_S0_Pfi_param_0];
	ld.param.u64 	%rd2, [_Z10kernel_soaPKfS0_S0_Pfi_param_3];
	ld.param.u32 	%r2, [_Z10kernel_soaPKfS0_S0_Pfi_param_4];
	mov.u32 	%r3, %ctaid.x;
	mov.u32 	%r4, %ntid.x;
	mov.u32 	%r5, %tid.x;
	mad.lo.s32 	%r1, %r3, %r4, %r5;
	setp.ge.s32 	%p1, %r1, %r2;
	@%p1 bra 	$L__BB1_2;
	cvta.to.global.u64 	%rd3, %rd1;
	cvta.to.global.u64 	%rd4, %rd2;
	mul.wide.s32 	%rd5, %r1, 4;
	add.s64 	%rd6, %rd3, %rd5;
	ld.global.f32 	%f1, [%rd6];
	add.s64 	%rd7, %rd4, %rd5;
	st.global.f32 	[%rd7], %f1;
$L__BB1_2:
	ret;

}


// ===== COMPILED SASS (sm_100) =====

	.target	sm_100

	.elftype	@"ET_EXEC"


//--------------------- .note.nv.tkinfo           --------------------------
	.section	.note.nv.tkinfo,"",@"SHT_NOTE"
	.sectionflags	@"SHF_NOTE_NV_TKINFO"
	.tkinfo
        /*0018*/ 	.word	0x00000002
        /*0030*/ 	.string	""
        /*0030*/ 	.string	"ptxas"
        /*0030*/ 	.string	"Cuda compilation tools, release 13.0, V13.0.88"
        /*0030*/ 	.string	"Build cuda_13.0.r13.0/compiler.36424714_0"
        /*0030*/ 	.string	"-arch sm_100 -m 64 "



//--------------------- .note.nv.cuinfo           --------------------------
	.section	.note.nv.cuinfo,"",@"SHT_NOTE"
	.sectionflags	@"SHF_NOTE_NV_CUINFO"
        /*0018*/ 	.short	0x0002
        /*001a*/ 	.short	0x0064
        /*001c*/ 	.short	0x0082
	.zero		2


//--------------------- .nv.info                  --------------------------
	.section	.nv.info,"",@"SHT_CUDA_INFO"
	.align	4


	//----- nvinfo : EIATTR_REGCOUNT
	.align		4
        /*0000*/ 	.byte	0x04, 0x2f
        /*0002*/ 	.short	(.L_1 - .L_0)
	.align		4
.L_0:
        /*0004*/ 	.word	index@(_Z10kernel_aosPK9float3aosPfi)
        /*0008*/ 	.word	0x0000000a


	//----- nvinfo : EIATTR_FRAME_SIZE
	.align		4
.L_1:
        /*000c*/ 	.byte	0x04, 0x11
        /*000e*/ 	.short	(.L_3 - .L_2)
	.align		4
.L_2:
        /*0010*/ 	.word	index@(_Z10kernel_aosPK9float3aosPfi)
        /*0014*/ 	.word	0x00000000


	//----- nvinfo : EIATTR_REGCOUNT
	.align		4
.L_3:
        /*0018*/ 	.byte	0x04, 0x2f
        /*001a*/ 	.short	(.L_5 - .L_4)
	.align		4
.L_4:
        /*001c*/ 	.word	index@(_Z10kernel_soaPKfS0_S0_Pfi)
        /*0020*/ 	.word	0x0000000a


	//----- nvinfo : EIATTR_FRAME_SIZE
	.align		4
.L_5:
        /*0024*/ 	.byte	0x04, 0x11
        /*0026*/ 	.short	(.L_7 - .L_6)
	.align		4
.L_6:
        /*0028*/ 	.word	index@(_Z10kernel_soaPKfS0_S0_Pfi)
        /*002c*/ 	.word	0x00000000


	//----- nvinfo : EIATTR_MIN_STACK_SIZE
	.align		4
.L_7:
        /*0030*/ 	.byte	0x04, 0x12
        /*0032*/ 	.short	(.L_9 - .L_8)
	.align		4
.L_8:
        /*0034*/ 	.word	index@(_Z10kernel_soaPKfS0_S0_Pfi)
        /*0038*/ 	.word	0x00000000


	//----- nvinfo : EIATTR_MIN_STACK_SIZE
	.align		4
.L_9:
        /*003c*/ 	.byte	0x04, 0x12
        /*003e*/ 	.short	(.L_11 - .L_10)
	.align		4
.L_10:
        /*0040*/ 	.word	index@(_Z10kernel_aosPK9float3aosPfi)
        /*0044*/ 	.word	0x00000000
.L_11:


//--------------------- .nv.compat                --------------------------
	.section	.nv.compat,"",@"SHT_CUDA_COMPAT_INFO"
	.align	4
        /*0000*/ 	.byte	0x02, 0x09, 0x00, 0x00, 0x02, 0x02, 0x01, 0x00, 0x02, 0x05, 0x05, 0x00, 0x03, 0x07, 0x01, 0x01
        /*0010*/ 	.byte	0x02, 0x03, 0x00, 0x00, 0x02, 0x06, 0x01, 0x00, 0x04, 0x0b, 0x08, 0x00, 0x09, 0x00, 0x00, 0x00
        /*0020*/ 	.byte	0x00, 0x00, 0x00, 0x00


//--------------------- .nv.info._Z10kernel_soaPKfS0_S0_Pfi --------------------------
	.section	.nv.info._Z10kernel_soaPKfS0_S0_Pfi,"",@"SHT_CUDA_INFO"
	.sectionflags	@""
	.align	4


	//----- nvinfo : EIATTR_CUDA_API_VERSION
	.align		4
        /*0000*/ 	.byte	0x04, 0x37
        /*0002*/ 	.short	(.L_13 - .L_12)
.L_12:
        /*0004*/ 	.word	0x00000082


	//----- nvinfo : EIATTR_KPARAM_INFO
	.align		4
.L_13:
        /*0008*/ 	.byte	0x04, 0x17
        /*000a*/ 	.short	(.L_15 - .L_14)
.L_14:
        /*000c*/ 	.word	0x00000000
        /*0010*/ 	.short	0x0004
        /*0012*/ 	.short	0x0020
        /*0014*/ 	.byte	0x00, 0xf0, 0x11, 0x00


	//----- nvinfo : EIATTR_KPARAM_INFO
	.align		4
.L_15:
        /*0018*/ 	.byte	0x04, 0x17
        /*001a*/ 	.short	(.L_17 - .L_16)
.L_16:
        /*001c*/ 	.word	0x00000000
        /*0020*/ 	.short	0x0003
        /*0022*/ 	.short	0x0018
        /*0024*/ 	.byte	0x00, 0xf5, 0x21, 0x00


	//----- nvinfo : EIATTR_KPARAM_INFO
	.align		4
.L_17:
        /*0028*/ 	.byte	0x04, 0x17
        /*002a*/ 	.short	(.L_19 - .L_18)
.L_18:
        /*002c*/ 	.word	0x00000000
        /*0030*/ 	.short	0x0002
        /*0032*/ 	.short	0x0010
        /*0034*/ 	.byte	0x00, 0xf5, 0x21, 0x00


	//----- nvinfo : EIATTR_KPARAM_INFO
	.align		4
.L_19:
        /*0038*/ 	.byte	0x04, 0x17
        /*003a*/ 	.short	(.L_21 - .L_20)
.L_20:
        /*003c*/ 	.word	0x00000000
        /*0040*/ 	.short	0x0001
        /*0042*/ 	.short	0x0008
        /*0044*/ 	.byte	0x00, 0xf5, 0x21, 0x00


	//----- nvinfo : EIATTR_KPARAM_INFO
	.align		4
.L_21:
        /*0048*/ 	.byte	0x04, 0x17
        /*004a*/ 	.short	(.L_23 - .L_22)
.L_22:
        /*004c*/ 	.word	0x00000000
        /*0050*/ 	.short	0x0000
        /*0052*/ 	.short	0x0000
        /*0054*/ 	.byte	0x00, 0xf5, 0x21, 0x00


	//----- nvinfo : EIATTR_SPARSE_MMA_MASK
	.align		4
.L_23:
        /*0058*/ 	.byte	0x03, 0x50
        /*005a*/ 	.short	0x0000


	//----- nvinfo : EIATTR_MAXREG_COUNT
	.align		4
        /*005c*/ 	.byte	0x03, 0x1b
        /*005e*/ 	.short	0x00ff


	//----- nvinfo : EIATTR_MERCURY_ISA_VERSION
	.align		4
        /*0060*/ 	.byte	0x03, 0x5f
        /*0062*/ 	.short	0x0101


	//----- nvinfo : EIATTR_VRC_CTA_INIT_COUNT
	.align		4
        /*0064*/ 	.byte	0x02, 0x4a
	.zero		1
	.zero		1


	//----- nvinfo : EIATTR_EXIT_INSTR_OFFSETS
	.align		4
        /*0068*/ 	.byte	0x04, 0x1c
        /*006a*/ 	.short	(.L_25 - .L_24)


	//   ....[0]....
.L_24:
        /*006c*/ 	.word	0x00000070


	//   ....[1]....
        /*0070*/ 	.word	0x000000f0


	//----- nvinfo : EIATTR_CBANK_PARAM_SIZE
	.align		4
.L_25:
        /*0074*/ 	.byte	0x03, 0x19
        /*0076*/ 	.short	0x0024


	//----- nvinfo : EIATTR_PARAM_CBANK
	.align		4
        /*0078*/ 	.byte	0x04, 0x0a
        /*007a*/ 	.short	(.L_27 - .L_26)
	.align		4
.L_26:
        /*007c*/ 	.word	index@(.nv.constant0._Z10kernel_soaPKfS0_S0_Pfi)
        /*0080*/ 	.short	0x0380
        /*0082*/ 	.short	0x0024


	//----- nvinfo : EIATTR_SW_WAR
	.align		4
.L_27:
        /*0084*/ 	.byte	0x04, 0x36
        /*0086*/ 	.short	(.L_29 - .L_28)
.L_28:
        /*0088*/ 	.word	0x00000008
.L_29:


//--------------------- .nv.info._Z10kernel_aosPK9float3aosPfi --------------------------
	.section	.nv.info._Z10kernel_aosPK9float3aosPfi,"",@"SHT_CUDA_INFO"
	.sectionflags	@""
	.align	4


	//----- nvinfo : EIATTR_CUDA_API_VERSION
	.align		4
        /*0000*/ 	.byte	0x04, 0x37
        /*0002*/ 	.short	(.L_31 - .L_30)
.L_30:
        /*0004*/ 	.word	0x00000082


	//----- nvinfo : EIATTR_KPARAM_INFO
	.align		4
.L_31:
        /*0008*/ 	.byte	0x04, 0x17
        /*000a*/ 	.short	(.L_33 - .L_32)
.L_32:
        /*000c*/ 	.word	0x00000000
        /*0010*/ 	.short	0x0002
        /*0012*/ 	.short	0x0010
        /*0014*/ 	.byte	0x00, 0xf0, 0x11, 0x00


	//----- nvinfo : EIATTR_KPARAM_INFO
	.align		4
.L_33:
        /*0018*/ 	.byte	0x04, 0x17
        /*001a*/ 	.short	(.L_35 - .L_34)
.L_34:
        /*001c*/ 	.word	0x00000000
        /*0020*/ 	.short	0x0001
        /*0022*/ 	.short	0x0008
        /*0024*/ 	.byte	0x00, 0xf5, 0x21, 0x00


	//----- nvinfo : EIATTR_KPARAM_INFO
	.align		4
.L_35:
        /*0028*/ 	.byte	0x04, 0x17
        /*002a*/ 	.short	(.L_37 - .L_36)
.L_36:
        /*002c*/ 	.word	0x00000000
        /*0030*/ 	.short	0x0000
        /*0032*/ 	.short	0x0000
        /*0034*/ 	.byte	0x00, 0xf5, 0x21, 0x00


	//----- nvinfo : EIATTR_SPARSE_MMA_MASK
	.align		4
.L_37:
        /*0038*/ 	.byte	0x03, 0x50
        /*003a*/ 	.short	0x0000


	//----- nvinfo : EIATTR_MAXREG_COUNT
	.align		4
        /*003c*/ 	.byte	0x03, 0x1b
        /*003e*/ 	.short	0x00ff


	//----- nvinfo : EIATTR_MERCURY_ISA_VERSION
	.align		4
        /*0040*/ 	.byte	0x03, 0x5f
        /*0042*/ 	.short	0x0101


	//----- nvinfo : EIATTR_VRC_CTA_INIT_COUNT
	.align		4
        /*0044*/ 	.byte	0x02, 0x4a
	.zero		1
	.zero		1


	//----- nvinfo : EIATTR_EXIT_INSTR_OFFSETS
	.align		4
        /*0048*/ 	.byte	0x04, 0x1c
        /*004a*/ 	.short	(.L_39 - .L_38)


	//   ....[0]....
.L_38:
        /*004c*/ 	.word	0x00000070


	//   ....[1]....
        /*0050*/ 	.word	0x000000f0


	//----- nvinfo : EIATTR_CBANK_PARAM_SIZE
	.align		4
.L_39:
        /*0054*/ 	.byte	0x03, 0x19
        /*0056*/ 	.short	0x0014


	//----- nvinfo : EIATTR_PARAM_CBANK
	.align		4
        /*0058*/ 	.byte	0x04, 0x0a
        /*005a*/ 	.short	(.L_41 - .L_40)
	.align		4
.L_40:
        /*005c*/ 	.word	index@(.nv.constant0._Z10kernel_aosPK9float3aosPfi)
        /*0060*/ 	.short	0x0380
        /*0062*/ 	.short	0x0014


	//----- nvinfo : EIATTR_SW_WAR
	.align		4
.L_41:
        /*0064*/ 	.byte	0x04, 0x36
        /*0066*/ 	.short	(.L_43 - .L_42)
.L_42:
        /*0068*/ 	.word	0x00000008
.L_43:


//--------------------- .nv.callgraph             --------------------------
	.section	.nv.callgraph,"",@"SHT_CUDA_CALLGRAPH"
	.align	4
	.sectionentsize	8
	.align		4
        /*0000*/ 	.word	0x00000000
	.align		4
        /*0004*/ 	.word	0xffffffff
	.align		4
        /*0008*/ 	.word	0x00000000
	.align		4
        /*000c*/ 	.word	0xfffffffe
	.align		4
        /*0010*/ 	.word	0x00000000
	.align		4
        /*0014*/ 	.word	0xfffffffd
	.align		4
        /*0018*/ 	.word	0x00000000
	.align		4
        /*001c*/ 	.word	0xfffffffc


//--------------------- .text._Z10kernel_soaPKfS0_S0_Pfi --------------------------
	.section	.text._Z10kernel_soaPKfS0_S0_Pfi,"ax",@progbits
	.align	128
        .global         _Z10kernel_soaPKfS0_S0_Pfi
        .type           _Z10kernel_soaPKfS0_S0_Pfi,@function
        .size           _Z10kernel_soaPKfS0_S0_Pfi,(.L_x_2 - _Z10kernel_soaPKfS0_S0_Pfi)
        .other          _Z10kernel_soaPKfS0_S0_Pfi,@"STO_CUDA_ENTRY STV_DEFAULT"
_Z10kernel_soaPKfS0_S0_Pfi:
.text._Z10kernel_soaPKfS0_S0_Pfi:
[----:B------:R-:W-:Y:S01]  /*0000*/  LDC R1, c[0x0][0x37c] ;  /* 0x0000df00ff017b82 */ /* 0x000fe20000000800 */
[----:B------:R-:W0:Y:S07]  /*0010*/  S2R R0, SR_TID.X ;  /* 0x0000000000007919 */ /* 0x000e2e0000002100 */
[----:B------:R-:W0:Y:S01]  /*0020*/  S2UR UR4, SR_CTAID.X ;  /* 0x00000000000479c3 */ /* 0x000e220000002500 */
[----:B------:R-:W1:Y:S07]  /*0030*/  LDCU UR5, c[0x0][0x3a0] ;  /* 0x00007400ff0577ac */ /* 0x000e6e0008000800 */
[----:B------:R-:W0:Y:S02]  /*0040*/  LDC R7, c[0x0][0x360] ;  /* 0x0000d800ff077b82 */ /* 0x000e240000000800 */
[----:B0-----:R-:W-:-:S05]  /*0050*/  IMAD R7, R7, UR4, R0 ;  /* 0x0000000407077c24 */ /* 0x001fca000f8e0200 */
[----:B-1----:R-:W-:-:S13]  /*0060*/  ISETP.GE.AND P0, PT, R7, UR5, PT ;  /* 0x0000000507007c0c */ /* 0x002fda000bf06270 */
[----:B------:R-:W-:Y:S05]  /*0070*/  @P0 EXIT ;  /* 0x000000000000094d */ /* 0x000fea0003800000 */
[----:B------:R-:W0:Y:S01]  /*0080*/  LDC.64 R2, c[0x0][0x380] ;  /* 0x0000e000ff027b82 */ /* 0x000e220000000a00 */
[----:B------:R-:W1:Y:S07]  /*0090*/  LDCU.64 UR4, c[0x0][0x358] ;  /* 0x00006b00ff0477ac */ /* 0x000e6e0008000a00 */
[----:B------:R-:W2:Y:S01]  /*00a0*/  LDC.64 R4, c[0x0][0x398] ;  /* 0x0000e600ff047b82 */ /* 0x000ea20000000a00 */
[----:B0-----:R-:W-:-:S06]  /*00b0*/  IMAD.WIDE R2, R7, 0x4, R2 ;  /* 0x0000000407027825 */ /* 0x001fcc00078e0202 */
[----:B-1----:R-:W3:Y:S01]  /*00c0*/  LDG.E R3, desc[UR4][R2.64] ;  /* 0x0000000402037981 */ /* 0x002ee2000c1e1900 */
[----:B--2---:R-:W-:-:S05]  /*00d0*/  IMAD.WIDE R4, R7, 0x4, R4 ;  /* 0x0000000407047825 */ /* 0x004fca00078e0204 */
[----:B---3--:R-:W-:Y:S01]  /*00e0*/  STG.E desc[UR4][R4.64], R3 ;  /* 0x0000000304007986 */ /* 0x008fe2000c101904 */
[----:B------:R-:W-:Y:S05]  /*00f0*/  EXIT ;  /* 0x000000000000794d */ /* 0x000fea0003800000 */
.L_x_0:
[----:B------:R-:W-:-:S00]  /*0100*/  BRA `(.L_x_0) ;  /* 0xfffffffc00fc7947 */ /* 0x000fc0000383ffff */
[----:B------:R-:W-:-:S00]  /*0110*/  NOP ;  /* 0x0000000000007918 */ /* 0x000fc00000000000 */
        /* <DEDUP_REMOVED lines=14> */
.L_x_2:


//--------------------- .text._Z10kernel_aosPK9float3aosPfi --------------------------
	.section	.text._Z10kernel_aosPK9float3aosPfi,"ax",@progbits
	.align	128
        .global         _Z10kernel_aosPK9float3aosPfi
        .type           _Z10kernel_aosPK9float3aosPfi,@function
        .size           _Z10kernel_aosPK9float3aosPfi,(.L_x_3 - _Z10kernel_aosPK9float3aosPfi)
        .other          _Z10kernel_aosPK9float3aosPfi,@"STO_CUDA_ENTRY STV_DEFAULT"
_Z10kernel_aosPK9float3aosPfi:
.text._Z10kernel_aosPK9float3aosPfi:
        /* <DEDUP_REMOVED lines=16> */
.L_x_1:
        /* <DEDUP_REMOVED lines=16> */
.L_x_3:


//--------------------- .nv.shared.reserved.0     --------------------------
	.section	.nv.shared.reserved.0,"aw",@nobits
	.weak		__nv_reservedSMEM_offset_0_alias
	.size		__nv_reservedSMEM_offset_0_alias, 0, 64
	.other		__nv_reservedSMEM_offset_0_alias,@"STO_CUDA_RESERVED_SHARED STV_DEFAULT"
__nv_reservedSMEM_offset_0_alias:
	.zero		0
	.zero		64


//--------------------- .nv.constant0._Z10kernel_soaPKfS0_S0_Pfi --------------------------
	.section	.nv.constant0._Z10kernel_soaPKfS0_S0_Pfi,"a",@progbits
	.sectionflags	@""
	.align	4
.nv.constant0._Z10kernel_soaPKfS0_S0_Pfi:
	.zero		932


//--------------------- .nv.constant0._Z10kernel_aosPK9float3aosPfi --------------------------
	.section	.nv.constant0._Z10kernel_aosPK9float3aosPfi,"a",@progbits
	.sectionflags	@""
	.align	4
.nv.constant0._Z10kernel_aosPK9float3aosPfi:
	.zero		916


//--------------------- SYMBOLS --------------------------

	.type		.nv.reservedSmem.offset0,@object
	.size		.nv.reservedSmem.offset0,0x4
